	.headerflags	@"EF_CUDA_TEXMODE_UNIFIED EF_CUDA_64BIT_ADDRESS EF_CUDA_ACCELERATORS EF_CUDA_SM90 EF_CUDA_VIRTUAL_SM(EF_CUDA_SM90)"
	.elftype	@"ET_EXEC"


//--------------------- .nv.info                  --------------------------
	.section	.nv.info,"",@"SHT_CUDA_INFO"
	.align	4


	//----- nvinfo : EIATTR_REGCOUNT
	.align		4
        /*0000*/ 	.byte	0x04, 0x2f
        /*0002*/ 	.short	(.L_3 - .L_2)
	.align		4
.L_2:
        /*0004*/ 	.word	index@(triton_poi_fused_add_div_mean_mul_sqrt_sub_var_9)
        /*0008*/ 	.word	0x0000001a


	//----- nvinfo : EIATTR_MIN_STACK_SIZE
	.align		4
.L_3:
        /*000c*/ 	.byte	0x04, 0x12
        /*000e*/ 	.short	(.L_5 - .L_4)
	.align		4
.L_4:
        /*0010*/ 	.word	index@(triton_poi_fused_add_div_mean_mul_sqrt_sub_var_9)
        /*0014*/ 	.word	0x00000000


	//----- nvinfo : EIATTR_FRAME_SIZE
	.align		4
.L_5:
        /*0018*/ 	.byte	0x04, 0x11
        /*001a*/ 	.short	(.L_7 - .L_6)
	.align		4
.L_6:
        /*001c*/ 	.word	index@(triton_poi_fused_add_div_mean_mul_sqrt_sub_var_9)
        /*0020*/ 	.word	0x00000000


	//----- nvinfo : EIATTR_MIN_STACK_SIZE
	.align		4
.L_7:
        /*0024*/ 	.byte	0x04, 0x12
        /*0026*/ 	.short	(.L_9 - .L_8)
	.align		4
.L_8:
        /*0028*/ 	.word	index@(triton_poi_fused_add_div_mean_mul_sqrt_sub_var_9)
        /*002c*/ 	.word	0x00000000
.L_9:


//--------------------- .nv.info.triton_poi_fused_add_div_mean_mul_sqrt_sub_var_9 --------------------------
	.section	.nv.info.triton_poi_fused_add_div_mean_mul_sqrt_sub_var_9,"",@"SHT_CUDA_INFO"
	.sectionflags	@""
	.align	4


	//----- nvinfo : EIATTR_CUDA_API_VERSION
	.align		4
        /*0000*/ 	.byte	0x04, 0x37
        /*0002*/ 	.short	(.L_11 - .L_10)
.L_10:
        /*0004*/ 	.word	0x0000007c


	//----- nvinfo : EIATTR_KPARAM_INFO
	.align		4
.L_11:
        /*0008*/ 	.byte	0x04, 0x17
        /*000a*/ 	.short	(.L_13 - .L_12)
.L_12:
        /*000c*/ 	.word	0x00000000
        /*0010*/ 	.short	0x0004
        /*0012*/ 	.short	0x0020
        /*0014*/ 	.byte	0x00, 0xf0, 0x11, 0x00


	//----- nvinfo : EIATTR_KPARAM_INFO
	.align		4
.L_13:
        /*0018*/ 	.byte	0x04, 0x17
        /*001a*/ 	.short	(.L_15 - .L_14)
.L_14:
        /*001c*/ 	.word	0x00000000
        /*0020*/ 	.short	0x0003
        /*0022*/ 	.short	0x0018
        /*0024*/ 	.byte	0x00, 0xf4, 0x21, 0x00


	//----- nvinfo : EIATTR_KPARAM_INFO
	.align		4
.L_15:
        /*0028*/ 	.byte	0x04, 0x17
        /*002a*/ 	.short	(.L_17 - .L_16)
.L_16:
        /*002c*/ 	.word	0x00000000
        /*0030*/ 	.short	0x0002
        /*0032*/ 	.short	0x0010
        /*0034*/ 	.byte	0x00, 0xf4, 0x21, 0x00


	//----- nvinfo : EIATTR_KPARAM_INFO
	.align		4
.L_17:
        /*0038*/ 	.byte	0x04, 0x17
        /*003a*/ 	.short	(.L_19 - .L_18)
.L_18:
        /*003c*/ 	.word	0x00000000
        /*0040*/ 	.short	0x0001
        /*0042*/ 	.short	0x0008
        /*0044*/ 	.byte	0x00, 0xf4, 0x21, 0x00


	//----- nvinfo : EIATTR_KPARAM_INFO
	.align		4
.L_19:
        /*0048*/ 	.byte	0x04, 0x17
        /*004a*/ 	.short	(.L_21 - .L_20)
.L_20:
        /*004c*/ 	.word	0x00000000
        /*0050*/ 	.short	0x0000
        /*0052*/ 	.short	0x0000
        /*0054*/ 	.byte	0x00, 0xf4, 0x21, 0x00


	//----- nvinfo : EIATTR_SPARSE_MMA_MASK
	.align		4
.L_21:
        /*0058*/ 	.byte	0x03, 0x50
        /*005a*/ 	.short	0x0000


	//----- nvinfo : EIATTR_MAXREG_COUNT
	.align		4
        /*005c*/ 	.byte	0x03, 0x1b
        /*005e*/ 	.short	0x00ff


	//----- nvinfo : EIATTR_EXIT_INSTR_OFFSETS
	.align		4
        /*0060*/ 	.byte	0x04, 0x1c
        /*0062*/ 	.short	(.L_23 - .L_22)


	//   ....[0]....
.L_22:
        /*0064*/ 	.word	0x00000560


	//   ....[1]....
        /*0068*/ 	.word	0x00000580


	//----- nvinfo : EIATTR_REQNTID
	.align		4
.L_23:
        /*006c*/ 	.byte	0x04, 0x10
        /*006e*/ 	.short	(.L_25 - .L_24)
.L_24:
        /*0070*/ 	.word	0x00000020
        /*0074*/ 	.word	0x00000001
        /*0078*/ 	.word	0x00000001


	//----- nvinfo : EIATTR_CBANK_PARAM_SIZE
	.align		4
.L_25:
        /*007c*/ 	.byte	0x03, 0x19
        /*007e*/ 	.short	0x0024


	//----- nvinfo : EIATTR_PARAM_CBANK
	.align		4
        /*0080*/ 	.byte	0x04, 0x0a
        /*0082*/ 	.short	(.L_27 - .L_26)
	.align		4
.L_26:
        /*0084*/ 	.word	index@(.nv.constant0.triton_poi_fused_add_div_mean_mul_sqrt_sub_var_9)
        /*0088*/ 	.short	0x0210
        /*008a*/ 	.short	0x0024


	//----- nvinfo : EIATTR_SW_WAR
	.align		4
.L_27:
        /*008c*/ 	.byte	0x04, 0x36
        /*008e*/ 	.short	(.L_29 - .L_28)
.L_28:
        /*0090*/ 	.word	0x00000008
.L_29:


//--------------------- .nv.callgraph             --------------------------
	.section	.nv.callgraph,"",@"SHT_CUDA_CALLGRAPH"
	.align	4
	.sectionentsize	8
	.align		4
        /*0000*/ 	.word	0x00000000
	.align		4
        /*0004*/ 	.word	0xffffffff
	.align		4
        /*0008*/ 	.word	0x00000000
	.align		4
        /*000c*/ 	.word	0xfffffffe
	.align		4
        /*0010*/ 	.word	0x00000000
	.align		4
        /*0014*/ 	.word	0xfffffffd
	.align		4
        /*0018*/ 	.word	0x00000000
	.align		4
        /*001c*/ 	.word	0xfffffffc


//--------------------- .nv.constant4             --------------------------
	.section	.nv.constant4,"a",@progbits
	.align	8
	.align		8
.nv.constant4:
        /*0000*/ 	.dword	_$_str
	.align		8
        /*0008*/ 	.dword	_$_str_$_2


//--------------------- .text.triton_poi_fused_add_div_mean_mul_sqrt_sub_var_9 --------------------------
	.section	.text.triton_poi_fused_add_div_mean_mul_sqrt_sub_var_9,"ax",@progbits
	.align	128
        .global         triton_poi_fused_add_div_mean_mul_sqrt_sub_var_9
        .type           triton_poi_fused_add_div_mean_mul_sqrt_sub_var_9,@function
        .size           triton_poi_fused_add_div_mean_mul_sqrt_sub_var_9,(.L_x_1 - triton_poi_fused_add_div_mean_mul_sqrt_sub_var_9)
        .other          triton_poi_fused_add_div_mean_mul_sqrt_sub_var_9,@"STO_CUDA_ENTRY STV_DEFAULT"
triton_poi_fused_add_div_mean_mul_sqrt_sub_var_9:
.text.triton_poi_fused_add_div_mean_mul_sqrt_sub_var_9:
[----:B------:R-:W0:Y:S02]  /*0000*/  LDC R1, c[0x0][0x28] ;  /* 0x00000a00ff017b82 */ /* 0x000e240000000800 */
[----:B------:R-:W1:Y:S01]  /*0010*/  S2R R0, SR_TID.X ;  /* 0x0000000000007919 */ /* 0x000e620000002100 */
[----:B------:R-:W2:Y:S01]  /*0020*/  LDC.64 R10, c[0x0][0x218] ;  /* 0x00008600ff0a7b82 */ /* 0x000ea20000000a00 */
[----:B------:R-:W-:Y:S02]  /*0030*/  CS2R R14, SRZ ;  /* 0x00000000000e7805 */ /* 0x000fe4000001ff00 */
[----:B------:R-:W-:Y:S01]  /*0040*/  CS2R R16, SRZ ;  /* 0x0000000000107805 */ /* 0x000fe2000001ff00 */
[----:B------:R-:W3:Y:S01]  /*0050*/  S2R R3, SR_CTAID.X ;  /* 0x0000000000037919 */ /* 0x000ee20000002500 */
[----:B------:R-:W-:Y:S01]  /*0060*/  ULDC.64 UR4, c[0x0][0x208] ;  /* 0x0000820000047ab9 */ /* 0x000fe20000000a00 */
[----:B------:R-:W-:Y:S02]  /*0070*/  CS2R R18, SRZ ;  /* 0x0000000000127805 */ /* 0x000fe4000001ff00 */
[----:B------:R-:W-:Y:S01]  /*0080*/  CS2R R20, SRZ ;  /* 0x0000000000147805 */ /* 0x000fe2000001ff00 */
[----:B------:R-:W4:Y:S08]  /*0090*/  LDC.64 R8, c[0x0][0x210] ;  /* 0x00008400ff087b82 */ /* 0x000f300000000a00 */
[----:B------:R-:W5:Y:S01]  /*00a0*/  LDC.64 R12, c[0x0][0x220] ;  /* 0x00008800ff0c7b82 */ /* 0x000f620000000a00 */
[----:B-1----:R-:W-:-:S04]  /*00b0*/  SHF.L.U32 R0, R0, 0x1, RZ ;  /* 0x0000000100007819 */ /* 0x002fc800000006ff */
[----:B------:R-:W-:-:S04]  /*00c0*/  LOP3.LUT R0, R0, 0x3e, RZ, 0xc0, !PT ;  /* 0x0000003e00007812 */ /* 0x000fc800078ec0ff */
[----:B---3--:R-:W-:-:S04]  /*00d0*/  LEA R0, R3, R0, 0x6 ;  /* 0x0000000003007211 */ /* 0x008fc800078e30ff */
[----:B------:R-:W-:Y:S02]  /*00e0*/  SHF.R.S32.HI R3, RZ, 0x1f, R0 ;  /* 0x0000001fff037819 */ /* 0x000fe40000011400 */
[----:B------:R-:W-:Y:S02]  /*00f0*/  ISETP.GE.AND P4, PT, R0, 0x40, PT ;  /* 0x000000400000780c */ /* 0x000fe40003f86270 */
[----:B------:R-:W-:-:S04]  /*0100*/  LEA.HI R3, R3, R0, RZ, 0x2 ;  /* 0x0000000003037211 */ /* 0x000fc800078f10ff */
[----:B------:R-:W-:-:S05]  /*0110*/  LOP3.LUT R7, R3, 0xfffffffc, RZ, 0xc0, !PT ;  /* 0xfffffffc03077812 */ /* 0x000fca00078ec0ff */
[----:B--2---:R-:W-:-:S05]  /*0120*/  IMAD.WIDE R4, R7, 0x4, R10 ;  /* 0x0000000407047825 */ /* 0x004fca00078e020a */
[----:B------:R-:W2:Y:S04]  /*0130*/  @!P4 LDG.E.EL R14, desc[UR4][R4.64] ;  /* 0x00000004040ec981 */ /* 0x000ea8000c2e1900 */
[----:B------:R-:W2:Y:S04]  /*0140*/  @!P4 LDG.E.EL R17, desc[UR4][R4.64+0x4] ;  /* 0x000004040411c981 */ /* 0x000ea8000c2e1900 */
[----:B------:R-:W3:Y:S04]  /*0150*/  @!P4 LDG.E.EL R15, desc[UR4][R4.64] ;  /* 0x00000004040fc981 */ /* 0x000ee8000c2e1900 */
[----:B------:R-:W3:Y:S04]  /*0160*/  @!P4 LDG.E.EL R16, desc[UR4][R4.64+0x4] ;  /* 0x000004040410c981 */ /* 0x000ee8000c2e1900 */
[----:B------:R-:W3:Y:S04]  /*0170*/  @!P4 LDG.E.EL R18, desc[UR4][R4.64+0x8] ;  /* 0x000008040412c981 */ /* 0x000ee8000c2e1900 */
[----:B------:R-:W3:Y:S04]  /*0180*/  @!P4 LDG.E.EL R19, desc[UR4][R4.64+0x8] ;  /* 0x000008040413c981 */ /* 0x000ee8000c2e1900 */
[----:B------:R-:W3:Y:S04]  /*0190*/  @!P4 LDG.E.EL R20, desc[UR4][R4.64+0xc] ;  /* 0x00000c040414c981 */ /* 0x000ee8000c2e1900 */
[----:B------:R1:W3:Y:S01]  /*01a0*/  @!P4 LDG.E.EL R21, desc[UR4][R4.64+0xc] ;  /* 0x00000c040415c981 */ /* 0x0002e2000c2e1900 */
[----:B------:R-:W-:Y:S01]  /*01b0*/  CS2R R2, SRZ ;  /* 0x0000000000027805 */ /* 0x000fe2000001ff00 */
[----:B------:R-:W-:Y:S01]  /*01c0*/  IMAD.WIDE R10, R0, 0x4, R10 ;  /* 0x00000004000a7825 */ /* 0x000fe200078e020a */
[----:B------:R-:W-:-:S04]  /*01d0*/  IADD3 R7, R0, -R7, RZ ;  /* 0x8000000700077210 */ /* 0x000fc80007ffe0ff */
[----:B------:R-:W3:Y:S01]  /*01e0*/  @!P4 LDG.E.64 R2, desc[UR4][R10.64] ;  /* 0x000000040a02c981 */ /* 0x000ee2000c1e1b00 */
[----:B----4-:R-:W-:Y:S01]  /*01f0*/  IMAD.WIDE R8, R7, 0x4, R8 ;  /* 0x0000000407087825 */ /* 0x010fe200078e0208 */
[----:B-1----:R-:W-:-:S03]  /*0200*/  CS2R R4, SRZ ;  /* 0x0000000000047805 */ /* 0x002fc6000001ff00 */
[----:B-----5:R-:W-:Y:S01]  /*0210*/  IMAD.WIDE R12, R7, 0x4, R12 ;  /* 0x00000004070c7825 */ /* 0x020fe200078e020c */
[----:B------:R-:W-:-:S04]  /*0220*/  CS2R R6, SRZ ;  /* 0x0000000000067805 */ /* 0x000fc8000001ff00 */
[----:B------:R-:W4:Y:S04]  /*0230*/  @!P4 LDG.E.EL.64 R4, desc[UR4][R12.64] ;  /* 0x000000040c04c981 */ /* 0x000f28000c2e1b00 */
[----:B------:R1:W4:Y:S02]  /*0240*/  @!P4 LDG.E.EL.64 R6, desc[UR4][R8.64] ;  /* 0x000000040806c981 */ /* 0x000324000c2e1b00 */
[----:B-1----:R-:W-:Y:S01]  /*0250*/  HFMA2.MMA R8, -RZ, RZ, 1.625, 0 ;  /* 0x3e800000ff087435 */ /* 0x002fe200000001ff */
[----:B--2---:R-:W-:Y:S01]  /*0260*/  FADD R23, R17, R14 ;  /* 0x0000000e11177221 */ /* 0x004fe20000000000 */
[----:B---3--:R-:W-:-:S03]  /*0270*/  FADD R10, R16, R15 ;  /* 0x0000000f100a7221 */ /* 0x008fc60000000000 */
[----:B------:R-:W-:Y:S01]  /*0280*/  FADD R23, R23, R18 ;  /* 0x0000001217177221 */ /* 0x000fe20000000000 */
[----:B------:R-:W-:-:S03]  /*0290*/  FADD R10, R10, R19 ;  /* 0x000000130a0a7221 */ /* 0x000fc60000000000 */
[----:B------:R-:W-:Y:S01]  /*02a0*/  FADD R23, R23, R20 ;  /* 0x0000001417177221 */ /* 0x000fe20000000000 */
[----:B------:R-:W-:-:S03]  /*02b0*/  FADD R10, R10, R21 ;  /* 0x000000150a0a7221 */ /* 0x000fc60000000000 */
[C---:B------:R-:W-:Y:S01]  /*02c0*/  FFMA R17, R23.reuse, -0.25, R17 ;  /* 0xbe80000017117823 */ /* 0x040fe20000000011 */
[C---:B------:R-:W-:Y:S01]  /*02d0*/  FFMA R16, R10.reuse, -0.25, R16 ;  /* 0xbe8000000a107823 */ /* 0x040fe20000000010 */
[----:B------:R-:W-:Y:S02]  /*02e0*/  FFMA R14, R23, -0.25, R14 ;  /* 0xbe800000170e7823 */ /* 0x000fe4000000000e */
[----:B------:R-:W-:Y:S01]  /*02f0*/  FMUL R17, R17, R17 ;  /* 0x0000001111117220 */ /* 0x000fe20000400000 */
[----:B------:R-:W-:Y:S01]  /*0300*/  FFMA R15, R10, -0.25, R15 ;  /* 0xbe8000000a0f7823 */ /* 0x000fe2000000000f */
[----:B------:R-:W-:Y:S01]  /*0310*/  FMUL R16, R16, R16 ;  /* 0x0000001010107220 */ /* 0x000fe20000400000 */
[----:B------:R-:W-:Y:S01]  /*0320*/  FFMA R18, R23, -0.25, R18 ;  /* 0xbe80000017127823 */ /* 0x000fe20000000012 */
[----:B------:R-:W-:Y:S01]  /*0330*/  FFMA R17, R14, R14, R17 ;  /* 0x0000000e0e117223 */ /* 0x000fe20000000011 */
[----:B------:R-:W-:Y:S01]  /*0340*/  FFMA R19, R10, -0.25, R19 ;  /* 0xbe8000000a137823 */ /* 0x000fe20000000013 */
[----:B------:R-:W-:Y:S01]  /*0350*/  FFMA R16, R15, R15, R16 ;  /* 0x0000000f0f107223 */ /* 0x000fe20000000010 */
[----:B------:R-:W-:Y:S01]  /*0360*/  FFMA R20, R23, -0.25, R20 ;  /* 0xbe80000017147823 */ /* 0x000fe20000000014 */
[----:B------:R-:W-:Y:S01]  /*0370*/  FFMA R17, R18, R18, R17 ;  /* 0x0000001212117223 */ /* 0x000fe20000000011 */
[----:B------:R-:W-:Y:S01]  /*0380*/  FFMA R21, R10, -0.25, R21 ;  /* 0xbe8000000a157823 */ /* 0x000fe20000000015 */
[----:B------:R-:W-:-:S02]  /*0390*/  FFMA R16, R19, R19, R16 ;  /* 0x0000001313107223 */ /* 0x000fc40000000010 */
[----:B------:R-:W-:Y:S02]  /*03a0*/  FFMA R17, R20, R20, R17 ;  /* 0x0000001414117223 */ /* 0x000fe40000000011 */
[----:B------:R-:W-:Y:S02]  /*03b0*/  FFMA R16, R21, R21, R16 ;  /* 0x0000001515107223 */ /* 0x000fe40000000010 */
[-C--:B------:R-:W-:Y:S02]  /*03c0*/  FFMA R17, R17, R8.reuse, 9.9999999600419720025e-13 ;  /* 0x2b8cbccc11117423 */ /* 0x080fe40000000008 */
[----:B------:R-:W-:Y:S02]  /*03d0*/  FFMA R16, R16, R8, 9.9999999600419720025e-13 ;  /* 0x2b8cbccc10107423 */ /* 0x000fe40000000008 */
[----:B------:R-:W1:Y:S01]  /*03e0*/  MUFU.SQRT R11, R17 ;  /* 0x00000011000b7308 */ /* 0x000e620000002000 */
[----:B------:R-:W2:Y:S07]  /*03f0*/  LDC.64 R8, c[0x0][0x228] ;  /* 0x00008a00ff087b82 */ /* 0x000eae0000000a00 */
[----:B------:R-:W3:Y:S01]  /*0400*/  MUFU.SQRT R12, R16 ;  /* 0x00000010000c7308 */ /* 0x000ee20000002000 */
[----:B-1----:R-:W-:-:S02]  /*0410*/  FSETP.GT.AND P0, PT, R11, 8.50705917302346158658e+37, PT ;  /* 0x7e8000000b00780b */ /* 0x002fc40003f04000 */
[----:B------:R-:W-:Y:S02]  /*0420*/  FSETP.GEU.AND P2, PT, R11, 1.175494350822287508e-38, PT ;  /* 0x008000000b00780b */ /* 0x000fe40003f4e000 */
[C---:B---3--:R-:W-:Y:S02]  /*0430*/  FSETP.GT.AND P1, PT, R12.reuse, 8.50705917302346158658e+37, PT ;  /* 0x7e8000000c00780b */ /* 0x048fe40003f24000 */
[----:B------:R-:W-:-:S07]  /*0440*/  FSETP.GEU.AND P3, PT, R12, 1.175494350822287508e-38, PT ;  /* 0x008000000c00780b */ /* 0x000fce0003f6e000 */
[----:B------:R-:W-:-:S04]  /*0450*/  @P0 FMUL R11, R11, 0.25 ;  /* 0x3e8000000b0b0820 */ /* 0x000fc80000400000 */
[----:B------:R-:W-:Y:S01]  /*0460*/  @!P2 FMUL R11, R11, 16777216 ;  /* 0x4b8000000b0ba820 */ /* 0x000fe20000400000 */
[----:B------:R-:W-:-:S04]  /*0470*/  @P1 FMUL R12, R12, 0.25 ;  /* 0x3e8000000c0c1820 */ /* 0x000fc80000400000 */
[----:B------:R-:W-:Y:S01]  /*0480*/  @!P3 FMUL R12, R12, 16777216 ;  /* 0x4b8000000c0cb820 */ /* 0x000fe20000400000 */
[----:B------:R-:W1:Y:S01]  /*0490*/  MUFU.RCP R11, R11 ;  /* 0x0000000b000b7308 */ /* 0x000e620000001000 */
[----:B------:R-:W-:Y:S01]  /*04a0*/  FFMA R2, R23, -0.25, R2 ;  /* 0xbe80000017027823 */ /* 0x000fe20000000002 */
[----:B------:R-:W-:-:S06]  /*04b0*/  FFMA R3, R10, -0.25, R3 ;  /* 0xbe8000000a037823 */ /* 0x000fcc0000000003 */
[----:B------:R-:W3:Y:S01]  /*04c0*/  MUFU.RCP R12, R12 ;  /* 0x0000000c000c7308 */ /* 0x000ee20000001000 */
[----:B------:R-:W-:Y:S01]  /*04d0*/  @P0 FMUL R2, R2, 0.25 ;  /* 0x3e80000002020820 */ /* 0x000fe20000400000 */
[----:B------:R-:W-:-:S03]  /*04e0*/  @P1 FMUL R3, R3, 0.25 ;  /* 0x3e80000003031820 */ /* 0x000fc60000400000 */
[----:B------:R-:W-:Y:S01]  /*04f0*/  @!P2 FMUL R2, R2, 16777216 ;  /* 0x4b8000000202a820 */ /* 0x000fe20000400000 */
[----:B------:R-:W-:-:S03]  /*0500*/  @!P3 FMUL R3, R3, 16777216 ;  /* 0x4b8000000303b820 */ /* 0x000fc60000400000 */
[----:B-1----:R-:W-:Y:S01]  /*0510*/  FMUL R13, R11, R2 ;  /* 0x000000020b0d7220 */ /* 0x002fe20000400000 */
[----:B---3--:R-:W-:Y:S01]  /*0520*/  FMUL R10, R12, R3 ;  /* 0x000000030c0a7220 */ /* 0x008fe20000400000 */
[----:B--2---:R-:W-:-:S04]  /*0530*/  IMAD.WIDE R2, R0, 0x4, R8 ;  /* 0x0000000400027825 */ /* 0x004fc800078e0208 */
[----:B----4-:R-:W-:Y:S01]  /*0540*/  FFMA R4, R13, R6, R4 ;  /* 0x000000060d047223 */ /* 0x010fe20000000004 */
[----:B------:R-:W-:Y:S01]  /*0550*/  FFMA R5, R10, R7, R5 ;  /* 0x000000070a057223 */ /* 0x000fe20000000005 */
[----:B------:R-:W-:Y:S06]  /*0560*/  @P4 EXIT ;  /* 0x000000000000494d */ /* 0x000fec0003800000 */
[----:B------:R-:W-:Y:S01]  /*0570*/  STG.E.64 desc[UR4][R2.64], R4 ;  /* 0x0000000402007986 */ /* 0x000fe2000c101b04 */
[----:B------:R-:W-:Y:S05]  /*0580*/  EXIT ;  /* 0x000000000000794d */ /* 0x000fea0003800000 */
.L_x_0:
[----:B------:R-:W-:-:S00]  /*0590*/  BRA `(.L_x_0) ;  /* 0xfffffffc00fc7947 */ /* 0x000fc0000383ffff */
[----:B------:R-:W-:-:S00]  /*05a0*/  NOP ;  /* 0x0000000000007918 */ /* 0x000fc00000000000 */
        /* <DEDUP_REMOVED lines=13> */
.L_x_1:


//--------------------- .nv.global.init           --------------------------
	.section	.nv.global.init,"aw",@progbits
.nv.global.init:
	.type		_$_str,@object
	.size		_$_str,(_$_str_$_2 - _$_str)
_$_str:
        /*0000*/ 	.byte	0x5f, 0x5f, 0x43, 0x55, 0x44, 0x41, 0x5f, 0x46, 0x54, 0x5a, 0x00
	.type		_$_str_$_2,@object
	.size		_$_str_$_2,(.L_1 - _$_str_$_2)
_$_str_$_2:
        /*000b*/ 	.byte	0x5f, 0x5f, 0x43, 0x55, 0x44, 0x41, 0x5f, 0x50, 0x52, 0x45, 0x43, 0x5f, 0x53, 0x51, 0x52, 0x54
        /*001b*/ 	.byte	0x00
.L_1:


//--------------------- .nv.constant0.triton_poi_fused_add_div_mean_mul_sqrt_sub_var_9 --------------------------
	.section	.nv.constant0.triton_poi_fused_add_div_mean_mul_sqrt_sub_var_9,"a",@progbits
	.sectionflags	@""
	.align	4
.nv.constant0.triton_poi_fused_add_div_mean_mul_sqrt_sub_var_9:
	.zero		564
